//
// Generated by NVIDIA NVVM Compiler
//
// Compiler Build ID: CL-36424714
// Cuda compilation tools, release 13.0, V13.0.88
// Based on NVVM 20.0.0
//

.version 9.0
.target sm_100
.address_size 64

	// .globl	_Z10hello_cudav
.extern .func  (.param .b32 func_retval0) vprintf
(
	.param .b64 vprintf_param_0,
	.param .b64 vprintf_param_1
)
;
.global .align 1 .b8 $str[25] = {72, 101, 108, 108, 111, 32, 102, 114, 111, 109, 32, 67, 85, 68, 65, 32, 75, 101, 114, 110, 101, 108, 33, 10};

.visible .entry _Z10hello_cudav()
{
	.reg .b32 	%r<3>;
	.reg .b64 	%rd<3>;

	mov.u64 	%rd1, $str;
	cvta.global.u64 	%rd2, %rd1;
	{ // callseq 0, 0
	.param .b64 param0;
	st.param.b64 	[param0], %rd2;
	.param .b64 param1;
	st.param.b64 	[param1], 0;
	.param .b32 retval0;
	call.uni (retval0), 
	vprintf, 
	(
	param0, 
	param1
	);
	ld.param.b32 	%r1, [retval0];
	} // callseq 0
	ret;

}


// ===== COMPILED SASS (sm_100) =====

	.target	sm_100

	.elftype	@"ET_EXEC"


//--------------------- .note.nv.tkinfo           --------------------------
	.section	.note.nv.tkinfo,"",@"SHT_NOTE"
	.sectionflags	@"SHF_NOTE_NV_TKINFO"
	.tkinfo
        /*0018*/ 	.word	0x00000002
        /*0030*/ 	.string	""
        /*0030*/ 	.string	"ptxas"
        /*0030*/ 	.string	"Cuda compilation tools, release 13.0, V13.0.88"
        /*0030*/ 	.string	"Build cuda_13.0.r13.0/compiler.36424714_0"
        /*0030*/ 	.string	"-arch sm_100 -m 64 "



//--------------------- .note.nv.cuinfo           --------------------------
	.section	.note.nv.cuinfo,"",@"SHT_NOTE"
	.sectionflags	@"SHF_NOTE_NV_CUINFO"
        /*0018*/ 	.short	0x0002
        /*001a*/ 	.short	0x0064
        /*001c*/ 	.short	0x0082
	.zero		2


//--------------------- .nv.info                  --------------------------
	.section	.nv.info,"",@"SHT_CUDA_INFO"
	.align	4


	//----- nvinfo : EIATTR_REGCOUNT
	.align		4
        /*0000*/ 	.byte	0x04, 0x2f
        /*0002*/ 	.short	(.L_2 - .L_1)
	.align		4
.L_1:
        /*0004*/ 	.word	index@(_Z10hello_cudav)
        /*0008*/ 	.word	0x00000018


	//----- nvinfo : EIATTR_FRAME_SIZE
	.align		4
.L_2:
        /*000c*/ 	.byte	0x04, 0x11
        /*000e*/ 	.short	(.L_4 - .L_3)
	.align		4
.L_3:
        /*0010*/ 	.word	index@(_Z10hello_cudav)
        /*0014*/ 	.word	0x00000000


	//----- nvinfo : EIATTR_MIN_STACK_SIZE
	.align		4
.L_4:
        /*0018*/ 	.byte	0x04, 0x12
        /*001a*/ 	.short	(.L_6 - .L_5)
	.align		4
.L_5:
        /*001c*/ 	.word	index@(_Z10hello_cudav)
        /*0020*/ 	.word	0x00000000
.L_6:


//--------------------- .nv.compat                --------------------------
	.section	.nv.compat,"",@"SHT_CUDA_COMPAT_INFO"
	.align	4
        /*0000*/ 	.byte	0x02, 0x09, 0x00, 0x00, 0x02, 0x02, 0x01, 0x00, 0x02, 0x05, 0x05, 0x00, 0x03, 0x07, 0x01, 0x01
        /*0010*/ 	.byte	0x02, 0x03, 0x00, 0x00, 0x02, 0x06, 0x01, 0x00, 0x04, 0x0b, 0x08, 0x00, 0x09, 0x00, 0x00, 0x00
        /*0020*/ 	.byte	0x00, 0x00, 0x00, 0x00


//--------------------- .nv.info._Z10hello_cudav  --------------------------
	.section	.nv.info._Z10hello_cudav,"",@"SHT_CUDA_INFO"
	.sectionflags	@""
	.align	4


	//----- nvinfo : EIATTR_CUDA_API_VERSION
	.align		4
        /*0000*/ 	.byte	0x04, 0x37
        /*0002*/ 	.short	(.L_8 - .L_7)
.L_7:
        /*0004*/ 	.word	0x00000082


	//----- nvinfo : EIATTR_SPARSE_MMA_MASK
	.align		4
.L_8:
        /*0008*/ 	.byte	0x03, 0x50
        /*000a*/ 	.short	0x0000


	//----- nvinfo : EIATTR_MAXREG_COUNT
	.align		4
        /*000c*/ 	.byte	0x03, 0x1b
        /*000e*/ 	.short	0x00ff


	//----- nvinfo : EIATTR_EXTERNS
	.align		4
        /*0010*/ 	.byte	0x04, 0x0f
        /*0012*/ 	.short	(.L_10 - .L_9)


	//   ....[0]....
	.align		4
.L_9:
        /*0014*/ 	.word	index@(vprintf)


	//----- nvinfo : EIATTR_MERCURY_ISA_VERSION
	.align		4
.L_10:
        /*0018*/ 	.byte	0x03, 0x5f
        /*001a*/ 	.short	0x0101


	//----- nvinfo : EIATTR_VRC_CTA_INIT_COUNT
	.align		4
        /*001c*/ 	.byte	0x02, 0x4a
	.zero		1
	.zero		1


	//----- nvinfo : EIATTR_SYSCALL_OFFSETS
	.align		4
        /*0020*/ 	.byte	0x04, 0x46
        /*0022*/ 	.short	(.L_12 - .L_11)


	//   ....[0]....
.L_11:
        /*0024*/ 	.word	0x00000080


	//----- nvinfo : EIATTR_EXIT_INSTR_OFFSETS
	.align		4
.L_12:
        /*0028*/ 	.byte	0x04, 0x1c
        /*002a*/ 	.short	(.L_14 - .L_13)


	//   ....[0]....
.L_13:
        /*002c*/ 	.word	0x00000090


	//----- nvinfo : EIATTR_SW_WAR
	.align		4
.L_14:
        /*0030*/ 	.byte	0x04, 0x36
        /*0032*/ 	.short	(.L_16 - .L_15)
.L_15:
        /*0034*/ 	.word	0x00000008
.L_16:


//--------------------- .nv.callgraph             --------------------------
	.section	.nv.callgraph,"",@"SHT_CUDA_CALLGRAPH"
	.align	4
	.sectionentsize	8
	.align		4
        /*0000*/ 	.word	0x00000000
	.align		4
        /*0004*/ 	.word	0xffffffff
	.align		4
        /*0008*/ 	.word	index@(_Z10hello_cudav)
	.align		4
        /*000c*/ 	.word	index@(vprintf)
	.align		4
        /*0010*/ 	.word	0x00000000
	.align		4
        /*0014*/ 	.word	0xfffffffe
	.align		4
        /*0018*/ 	.word	0x00000000
	.align		4
        /*001c*/ 	.word	0xfffffffd
	.align		4
        /*0020*/ 	.word	0x00000000
	.align		4
        /*0024*/ 	.word	0xfffffffc


//--------------------- .nv.constant4             --------------------------
	.section	.nv.constant4,"a",@progbits
	.align	8
	.align		8
.nv.constant4:
        /*0000*/ 	.dword	vprintf
	.align		8
        /*0008*/ 	.dword	$str


//--------------------- .text._Z10hello_cudav     --------------------------
	.section	.text._Z10hello_cudav,"ax",@progbits
	.align	128
        .global         _Z10hello_cudav
        .type           _Z10hello_cudav,@function
        .size           _Z10hello_cudav,(.L_x_2 - _Z10hello_cudav)
        .other          _Z10hello_cudav,@"STO_CUDA_ENTRY STV_DEFAULT"
_Z10hello_cudav:
.text._Z10hello_cudav:
[----:B------:R-:W0:Y:S01]  /*0000*/  LDC R1, c[0x0][0x37c] ;  /* 0x0000df00ff017b82 */ /* 0x000e220000000800 */
[----:B------:R-:W-:Y:S01]  /*0010*/  MOV R0, 0x0 ;  /* 0x0000000000007802 */ /* 0x000fe20000000f00 */
[----:B------:R-:W1:Y:S01]  /*0020*/  LDCU.64 UR4, c[0x4][0x8] ;  /* 0x01000100ff0477ac */ /* 0x000e620008000a00 */
[----:B------:R-:W-:-:S05]  /*0030*/  CS2R R6, SRZ ;  /* 0x0000000000067805 */ /* 0x000fca000001ff00 */
[----:B------:R2:W3:Y:S01]  /*0040*/  LDC.64 R2, c[0x4][R0] ;  /* 0x0100000000027b82 */ /* 0x0004e20000000a00 */
[----:B-1----:R-:W-:Y:S02]  /*0050*/  IMAD.U32 R4, RZ, RZ, UR4 ;  /* 0x00000004ff047e24 */ /* 0x002fe4000f8e00ff */
[----:B--2---:R-:W-:-:S07]  /*0060*/  IMAD.U32 R5, RZ, RZ, UR5 ;  /* 0x00000005ff057e24 */ /* 0x004fce000f8e00ff */
[----:B------:R-:W-:-:S07]  /*0070*/  LEPC R20, `(.L_x_0) ;  /* 0x000000001014794e */ /* 0x000fce0000000000 */
[----:B0--3--:R-:W-:Y:S05]  /*0080*/  CALL.ABS.NOINC R2 ;  /* 0x0000000002007343 */ /* 0x009fea0003c00000 */
.L_x_0:
[----:B------:R-:W-:Y:S05]  /*0090*/  EXIT ;  /* 0x000000000000794d */ /* 0x000fea0003800000 */
.L_x_1:
[----:B------:R-:W-:-:S00]  /*00a0*/  BRA `(.L_x_1) ;  /* 0xfffffffc00fc7947 */ /* 0x000fc0000383ffff */
[----:B------:R-:W-:-:S00]  /*00b0*/  NOP ;  /* 0x0000000000007918 */ /* 0x000fc00000000000 */
        /* <DEDUP_REMOVED lines=12> */
.L_x_2:


//--------------------- .nv.global.init           --------------------------
	.section	.nv.global.init,"aw",@progbits
.nv.global.init:
	.type		$str,@object
	.size		$str,(.L_0 - $str)
$str:
        /*0000*/ 	.byte	0x48, 0x65, 0x6c, 0x6c, 0x6f, 0x20, 0x66, 0x72, 0x6f, 0x6d, 0x20, 0x43, 0x55, 0x44, 0x41, 0x20
        /*0010*/ 	.byte	0x4b, 0x65, 0x72, 0x6e, 0x65, 0x6c, 0x21, 0x0a, 0x00
.L_0:


//--------------------- .nv.shared.reserved.0     --------------------------
	.section	.nv.shared.reserved.0,"aw",@nobits
	.weak		__nv_reservedSMEM_offset_0_alias
	.size		__nv_reservedSMEM_offset_0_alias, 0, 64
	.other		__nv_reservedSMEM_offset_0_alias,@"STO_CUDA_RESERVED_SHARED STV_DEFAULT"
__nv_reservedSMEM_offset_0_alias:
	.zero		0
	.zero		64


//--------------------- .nv.constant0._Z10hello_cudav --------------------------
	.section	.nv.constant0._Z10hello_cudav,"a",@progbits
	.sectionflags	@""
	.align	4
.nv.constant0._Z10hello_cudav:
	.zero		896


//--------------------- SYMBOLS --------------------------

	.type		.nv.reservedSmem.offset0,@object
	.size		.nv.reservedSmem.offset0,0x4
	.type		vprintf,@function
